//
// Generated by NVIDIA NVVM Compiler
//
// Compiler Build ID: CL-36424714
// Cuda compilation tools, release 13.0, V13.0.88
// Based on NVVM 20.0.0
//

.version 9.0
.target sm_100
.address_size 64

	// .globl	_Z12fords_kerneliiPiS_

.visible .entry _Z12fords_kerneliiPiS_(
	.param .u32 _Z12fords_kerneliiPiS__param_0,
	.param .u32 _Z12fords_kerneliiPiS__param_1,
	.param .u64 .ptr .align 1 _Z12fords_kerneliiPiS__param_2,
	.param .u64 .ptr .align 1 _Z12fords_kerneliiPiS__param_3
)
{
	.reg .pred 	%p<5>;
	.reg .b32 	%r<18>;
	.reg .b64 	%rd<11>;

	ld.param.u32 	%r9, [_Z12fords_kerneliiPiS__param_0];
	ld.param.u32 	%r10, [_Z12fords_kerneliiPiS__param_1];
	ld.param.u64 	%rd5, [_Z12fords_kerneliiPiS__param_2];
	ld.param.u64 	%rd6, [_Z12fords_kerneliiPiS__param_3];
	cvta.to.global.u64 	%rd1, %rd6;
	mov.u32 	%r1, %ntid.x;
	mov.u32 	%r11, %ctaid.x;
	mov.u32 	%r12, %tid.x;
	mad.lo.s32 	%r17, %r1, %r11, %r12;
	setp.ge.s32 	%p1, %r17, %r9;
	@%p1 bra 	$L__BB0_6;
	mul.lo.s32 	%r3, %r10, %r9;
	mul.wide.s32 	%rd7, %r10, 4;
	add.s64 	%rd2, %rd1, %rd7;
	mov.u32 	%r13, %nctaid.x;
	mul.lo.s32 	%r4, %r1, %r13;
	cvta.to.global.u64 	%rd3, %rd5;
$L__BB0_2:
	add.s32 	%r14, %r17, %r3;
	mul.wide.s32 	%rd8, %r14, 4;
	add.s64 	%rd9, %rd3, %rd8;
	ld.global.u32 	%r6, [%rd9];
	setp.eq.s32 	%p2, %r6, 0;
	@%p2 bra 	$L__BB0_5;
	ld.global.u32 	%r15, [%rd2];
	add.s32 	%r7, %r15, %r6;
	mul.wide.s32 	%rd10, %r17, 4;
	add.s64 	%rd4, %rd1, %rd10;
	ld.global.u32 	%r16, [%rd4];
	setp.ge.s32 	%p3, %r7, %r16;
	@%p3 bra 	$L__BB0_5;
	st.global.u32 	[%rd4], %r7;
$L__BB0_5:
	add.s32 	%r17, %r17, %r4;
	setp.lt.s32 	%p4, %r17, %r9;
	@%p4 bra 	$L__BB0_2;
$L__BB0_6:
	ret;

}


// ===== COMPILED SASS (sm_100) =====

	.target	sm_100

	.elftype	@"ET_EXEC"


//--------------------- .note.nv.tkinfo           --------------------------
	.section	.note.nv.tkinfo,"",@"SHT_NOTE"
	.sectionflags	@"SHF_NOTE_NV_TKINFO"
	.tkinfo
        /*0018*/ 	.word	0x00000002
        /*0030*/ 	.string	""
        /*0030*/ 	.string	"ptxas"
        /*0030*/ 	.string	"Cuda compilation tools, release 13.0, V13.0.88"
        /*0030*/ 	.string	"Build cuda_13.0.r13.0/compiler.36424714_0"
        /*0030*/ 	.string	"-arch sm_100 -m 64 "



//--------------------- .note.nv.cuinfo           --------------------------
	.section	.note.nv.cuinfo,"",@"SHT_NOTE"
	.sectionflags	@"SHF_NOTE_NV_CUINFO"
        /*0018*/ 	.short	0x0002
        /*001a*/ 	.short	0x0064
        /*001c*/ 	.short	0x0082
	.zero		2


//--------------------- .nv.info                  --------------------------
	.section	.nv.info,"",@"SHT_CUDA_INFO"
	.align	4


	//----- nvinfo : EIATTR_REGCOUNT
	.align		4
        /*0000*/ 	.byte	0x04, 0x2f
        /*0002*/ 	.short	(.L_1 - .L_0)
	.align		4
.L_0:
        /*0004*/ 	.word	index@(_Z12fords_kerneliiPiS_)
        /*0008*/ 	.word	0x00000012


	//----- nvinfo : EIATTR_FRAME_SIZE
	.align		4
.L_1:
        /*000c*/ 	.byte	0x04, 0x11
        /*000e*/ 	.short	(.L_3 - .L_2)
	.align		4
.L_2:
        /*0010*/ 	.word	index@(_Z12fords_kerneliiPiS_)
        /*0014*/ 	.word	0x00000000


	//----- nvinfo : EIATTR_MIN_STACK_SIZE
	.align		4
.L_3:
        /*0018*/ 	.byte	0x04, 0x12
        /*001a*/ 	.short	(.L_5 - .L_4)
	.align		4
.L_4:
        /*001c*/ 	.word	index@(_Z12fords_kerneliiPiS_)
        /*0020*/ 	.word	0x00000000
.L_5:


//--------------------- .nv.compat                --------------------------
	.section	.nv.compat,"",@"SHT_CUDA_COMPAT_INFO"
	.align	4
        /*0000*/ 	.byte	0x02, 0x09, 0x00, 0x00, 0x02, 0x02, 0x01, 0x00, 0x02, 0x05, 0x05, 0x00, 0x03, 0x07, 0x01, 0x01
        /*0010*/ 	.byte	0x02, 0x03, 0x00, 0x00, 0x02, 0x06, 0x01, 0x00, 0x04, 0x0b, 0x08, 0x00, 0x09, 0x00, 0x00, 0x00
        /*0020*/ 	.byte	0x00, 0x00, 0x00, 0x00


//--------------------- .nv.info._Z12fords_kerneliiPiS_ --------------------------
	.section	.nv.info._Z12fords_kerneliiPiS_,"",@"SHT_CUDA_INFO"
	.sectionflags	@""
	.align	4


	//----- nvinfo : EIATTR_CUDA_API_VERSION
	.align		4
        /*0000*/ 	.byte	0x04, 0x37
        /*0002*/ 	.short	(.L_7 - .L_6)
.L_6:
        /*0004*/ 	.word	0x00000082


	//----- nvinfo : EIATTR_KPARAM_INFO
	.align		4
.L_7:
        /*0008*/ 	.byte	0x04, 0x17
        /*000a*/ 	.short	(.L_9 - .L_8)
.L_8:
        /*000c*/ 	.word	0x00000000
        /*0010*/ 	.short	0x0003
        /*0012*/ 	.short	0x0010
        /*0014*/ 	.byte	0x00, 0xf5, 0x21, 0x00


	//----- nvinfo : EIATTR_KPARAM_INFO
	.align		4
.L_9:
        /*0018*/ 	.byte	0x04, 0x17
        /*001a*/ 	.short	(.L_11 - .L_10)
.L_10:
        /*001c*/ 	.word	0x00000000
        /*0020*/ 	.short	0x0002
        /*0022*/ 	.short	0x0008
        /*0024*/ 	.byte	0x00, 0xf5, 0x21, 0x00


	//----- nvinfo : EIATTR_KPARAM_INFO
	.align		4
.L_11:
        /*0028*/ 	.byte	0x04, 0x17
        /*002a*/ 	.short	(.L_13 - .L_12)
.L_12:
        /*002c*/ 	.word	0x00000000
        /*0030*/ 	.short	0x0001
        /*0032*/ 	.short	0x0004
        /*0034*/ 	.byte	0x00, 0xf0, 0x11, 0x00


	//----- nvinfo : EIATTR_KPARAM_INFO
	.align		4
.L_13:
        /*0038*/ 	.byte	0x04, 0x17
        /*003a*/ 	.short	(.L_15 - .L_14)
.L_14:
        /*003c*/ 	.word	0x00000000
        /*0040*/ 	.short	0x0000
        /*0042*/ 	.short	0x0000
        /*0044*/ 	.byte	0x00, 0xf0, 0x11, 0x00


	//----- nvinfo : EIATTR_SPARSE_MMA_MASK
	.align		4
.L_15:
        /*0048*/ 	.byte	0x03, 0x50
        /*004a*/ 	.short	0x0000


	//----- nvinfo : EIATTR_MAXREG_COUNT
	.align		4
        /*004c*/ 	.byte	0x03, 0x1b
        /*004e*/ 	.short	0x00ff


	//----- nvinfo : EIATTR_MERCURY_ISA_VERSION
	.align		4
        /*0050*/ 	.byte	0x03, 0x5f
        /*0052*/ 	.short	0x0101


	//----- nvinfo : EIATTR_VRC_CTA_INIT_COUNT
	.align		4
        /*0054*/ 	.byte	0x02, 0x4a
	.zero		1
	.zero		1


	//----- nvinfo : EIATTR_EXIT_INSTR_OFFSETS
	.align		4
        /*0058*/ 	.byte	0x04, 0x1c
        /*005a*/ 	.short	(.L_17 - .L_16)


	//   ....[0]....
.L_16:
        /*005c*/ 	.word	0x00000070


	//   ....[1]....
        /*0060*/ 	.word	0x00000210


	//----- nvinfo : EIATTR_CRS_STACK_SIZE
	.align		4
.L_17:
        /*0064*/ 	.byte	0x04, 0x1e
        /*0066*/ 	.short	(.L_19 - .L_18)
.L_18:
        /*0068*/ 	.word	0x00000000


	//----- nvinfo : EIATTR_CBANK_PARAM_SIZE
	.align		4
.L_19:
        /*006c*/ 	.byte	0x03, 0x19
        /*006e*/ 	.short	0x0018


	//----- nvinfo : EIATTR_PARAM_CBANK
	.align		4
        /*0070*/ 	.byte	0x04, 0x0a
        /*0072*/ 	.short	(.L_21 - .L_20)
	.align		4
.L_20:
        /*0074*/ 	.word	index@(.nv.constant0._Z12fords_kerneliiPiS_)
        /*0078*/ 	.short	0x0380
        /*007a*/ 	.short	0x0018


	//----- nvinfo : EIATTR_SW_WAR
	.align		4
.L_21:
        /*007c*/ 	.byte	0x04, 0x36
        /*007e*/ 	.short	(.L_23 - .L_22)
.L_22:
        /*0080*/ 	.word	0x00000008
.L_23:


//--------------------- .nv.callgraph             --------------------------
	.section	.nv.callgraph,"",@"SHT_CUDA_CALLGRAPH"
	.align	4
	.sectionentsize	8
	.align		4
        /*0000*/ 	.word	0x00000000
	.align		4
        /*0004*/ 	.word	0xffffffff
	.align		4
        /*0008*/ 	.word	0x00000000
	.align		4
        /*000c*/ 	.word	0xfffffffe
	.align		4
        /*0010*/ 	.word	0x00000000
	.align		4
        /*0014*/ 	.word	0xfffffffd
	.align		4
        /*0018*/ 	.word	0x00000000
	.align		4
        /*001c*/ 	.word	0xfffffffc


//--------------------- .text._Z12fords_kerneliiPiS_ --------------------------
	.section	.text._Z12fords_kerneliiPiS_,"ax",@progbits
	.align	128
        .global         _Z12fords_kerneliiPiS_
        .type           _Z12fords_kerneliiPiS_,@function
        .size           _Z12fords_kerneliiPiS_,(.L_x_4 - _Z12fords_kerneliiPiS_)
        .other          _Z12fords_kerneliiPiS_,@"STO_CUDA_ENTRY STV_DEFAULT"
_Z12fords_kerneliiPiS_:
.text._Z12fords_kerneliiPiS_:
[----:B------:R-:W-:Y:S01]  /*0000*/  LDC R1, c[0x0][0x37c] ;  /* 0x0000df00ff017b82 */ /* 0x000fe20000000800 */
[----:B------:R-:W0:Y:S01]  /*0010*/  S2R R0, SR_CTAID.X ;  /* 0x0000000000007919 */ /* 0x000e220000002500 */
[----:B------:R-:W0:Y:S01]  /*0020*/  LDCU UR4, c[0x0][0x360] ;  /* 0x00006c00ff0477ac */ /* 0x000e220008000800 */
[----:B------:R-:W0:Y:S01]  /*0030*/  S2R R3, SR_TID.X ;  /* 0x0000000000037919 */ /* 0x000e220000002100 */
[----:B------:R-:W1:Y:S01]  /*0040*/  LDCU UR5, c[0x0][0x380] ;  /* 0x00007000ff0577ac */ /* 0x000e620008000800 */
[----:B0-----:R-:W-:-:S05]  /*0050*/  IMAD R0, R0, UR4, R3 ;  /* 0x0000000400007c24 */ /* 0x001fca000f8e0203 */
[----:B-1----:R-:W-:-:S13]  /*0060*/  ISETP.GE.AND P0, PT, R0, UR5, PT ;  /* 0x0000000500007c0c */ /* 0x002fda000bf06270 */
[----:B------:R-:W-:Y:S05]  /*0070*/  @P0 EXIT ;  /* 0x000000000000094d */ /* 0x000fea0003800000 */
[----:B------:R-:W0:Y:S01]  /*0080*/  LDC R11, c[0x0][0x384] ;  /* 0x0000e100ff0b7b82 */ /* 0x000e220000000800 */
[----:B------:R-:W1:Y:S01]  /*0090*/  LDCU UR5, c[0x0][0x370] ;  /* 0x00006e00ff0577ac */ /* 0x000e620008000800 */
[----:B------:R-:W2:Y:S06]  /*00a0*/  LDCU.64 UR6, c[0x0][0x358] ;  /* 0x00006b00ff0677ac */ /* 0x000eac0008000a00 */
[----:B------:R-:W0:Y:S08]  /*00b0*/  LDC.64 R8, c[0x0][0x390] ;  /* 0x0000e400ff087b82 */ /* 0x000e300000000a00 */
[----:B------:R-:W3:Y:S01]  /*00c0*/  LDC.64 R2, c[0x0][0x390] ;  /* 0x0000e400ff027b82 */ /* 0x000ee20000000a00 */
[----:B-1----:R-:W-:-:S07]  /*00d0*/  UIMAD UR4, UR4, UR5, URZ ;  /* 0x00000005040472a4 */ /* 0x002fce000f8e02ff */
[----:B------:R-:W1:Y:S08]  /*00e0*/  LDC.64 R4, c[0x0][0x388] ;  /* 0x0000e200ff047b82 */ /* 0x000e700000000a00 */
[----:B------:R-:W4:Y:S01]  /*00f0*/  LDC.64 R6, c[0x0][0x380] ;  /* 0x0000e000ff067b82 */ /* 0x000f220000000a00 */
[----:B0-2---:R-:W-:-:S07]  /*0100*/  IMAD.WIDE R8, R11, 0x4, R8 ;  /* 0x000000040b087825 */ /* 0x005fce00078e0208 */
.L_x_2:
[----:B0---4-:R-:W-:-:S04]  /*0110*/  IMAD R11, R6, R7, R0 ;  /* 0x00000007060b7224 */ /* 0x011fc800078e0200 */
[----:B-1----:R-:W-:-:S05]  /*0120*/  IMAD.WIDE R10, R11, 0x4, R4 ;  /* 0x000000040b0a7825 */ /* 0x002fca00078e0204 */
[----:B------:R-:W2:Y:S01]  /*0130*/  LDG.E R15, desc[UR6][R10.64] ;  /* 0x000000060a0f7981 */ /* 0x000ea2000c1e1900 */
[----:B------:R-:W-:Y:S01]  /*0140*/  BSSY.RECONVERGENT B0, `(.L_x_0) ;  /* 0x0000009000007945 */ /* 0x000fe20003800200 */
[----:B--2---:R-:W-:-:S13]  /*0150*/  ISETP.NE.AND P0, PT, R15, RZ, PT ;  /* 0x000000ff0f00720c */ /* 0x004fda0003f05270 */
[----:B------:R-:W-:Y:S05]  /*0160*/  @!P0 BRA `(.L_x_1) ;  /* 0x0000000000188947 */ /* 0x000fea0003800000 */
[----:B---3--:R-:W-:Y:S01]  /*0170*/  IMAD.WIDE R10, R0, 0x4, R2 ;  /* 0x00000004000a7825 */ /* 0x008fe200078e0202 */
[----:B------:R-:W2:Y:S04]  /*0180*/  LDG.E R12, desc[UR6][R8.64] ;  /* 0x00000006080c7981 */ /* 0x000ea8000c1e1900 */
[----:B------:R-:W3:Y:S01]  /*0190*/  LDG.E R13, desc[UR6][R10.64] ;  /* 0x000000060a0d7981 */ /* 0x000ee2000c1e1900 */
[----:B--2---:R-:W-:-:S04]  /*01a0*/  IADD3 R12, PT, PT, R15, R12, RZ ;  /* 0x0000000c0f0c7210 */ /* 0x004fc80007ffe0ff */
[----:B---3--:R-:W-:-:S13]  /*01b0*/  ISETP.GE.AND P0, PT, R12, R13, PT ;  /* 0x0000000d0c00720c */ /* 0x008fda0003f06270 */
[----:B------:R0:W-:Y:S02]  /*01c0*/  @!P0 STG.E desc[UR6][R10.64], R12 ;  /* 0x0000000c0a008986 */ /* 0x0001e4000c101906 */
.L_x_1:
[----:B------:R-:W-:Y:S05]  /*01d0*/  BSYNC.RECONVERGENT B0 ;  /* 0x0000000000007941 */ /* 0x000fea0003800200 */
.L_x_0:
[----:B------:R-:W-:-:S04]  /*01e0*/  IADD3 R0, PT, PT, R0, UR4, RZ ;  /* 0x0000000400007c10 */ /* 0x000fc8000fffe0ff */
[----:B------:R-:W-:-:S13]  /*01f0*/  ISETP.GE.AND P0, PT, R0, R6, PT ;  /* 0x000000060000720c */ /* 0x000fda0003f06270 */
[----:B------:R-:W-:Y:S05]  /*0200*/  @!P0 BRA `(.L_x_2) ;  /* 0xfffffffc00c08947 */ /* 0x000fea000383ffff */
[----:B------:R-:W-:Y:S05]  /*0210*/  EXIT ;  /* 0x000000000000794d */ /* 0x000fea0003800000 */
.L_x_3:
[----:B------:R-:W-:-:S00]  /*0220*/  BRA `(.L_x_3) ;  /* 0xfffffffc00fc7947 */ /* 0x000fc0000383ffff */
[----:B------:R-:W-:-:S00]  /*0230*/  NOP ;  /* 0x0000000000007918 */ /* 0x000fc00000000000 */
        /* <DEDUP_REMOVED lines=12> */
.L_x_4:


//--------------------- .nv.shared.reserved.0     --------------------------
	.section	.nv.shared.reserved.0,"aw",@nobits
	.weak		__nv_reservedSMEM_offset_0_alias
	.size		__nv_reservedSMEM_offset_0_alias, 0, 64
	.other		__nv_reservedSMEM_offset_0_alias,@"STO_CUDA_RESERVED_SHARED STV_DEFAULT"
__nv_reservedSMEM_offset_0_alias:
	.zero		0
	.zero		64


//--------------------- .nv.constant0._Z12fords_kerneliiPiS_ --------------------------
	.section	.nv.constant0._Z12fords_kerneliiPiS_,"a",@progbits
	.sectionflags	@""
	.align	4
.nv.constant0._Z12fords_kerneliiPiS_:
	.zero		920


//--------------------- SYMBOLS --------------------------

	.type		.nv.reservedSmem.offset0,@object
	.size		.nv.reservedSmem.offset0,0x4
